//
// Generated by NVIDIA NVVM Compiler
//
// Compiler Build ID: CL-36424714
// Cuda compilation tools, release 13.0, V13.0.88
// Based on NVVM 20.0.0
//

.version 9.0
.target sm_100
.address_size 64

	// .globl	_Z15warpFrameKernelPK6uchar3PS_iiff

.visible .entry _Z15warpFrameKernelPK6uchar3PS_iiff(
	.param .u64 .ptr .align 1 _Z15warpFrameKernelPK6uchar3PS_iiff_param_0,
	.param .u64 .ptr .align 1 _Z15warpFrameKernelPK6uchar3PS_iiff_param_1,
	.param .u32 _Z15warpFrameKernelPK6uchar3PS_iiff_param_2,
	.param .u32 _Z15warpFrameKernelPK6uchar3PS_iiff_param_3,
	.param .f32 _Z15warpFrameKernelPK6uchar3PS_iiff_param_4,
	.param .f32 _Z15warpFrameKernelPK6uchar3PS_iiff_param_5
)
{
	.reg .pred 	%p<10>;
	.reg .b16 	%rs<14>;
	.reg .b32 	%r<23>;
	.reg .b32 	%f<48>;
	.reg .b64 	%rd<13>;

	ld.param.u64 	%rd2, [_Z15warpFrameKernelPK6uchar3PS_iiff_param_0];
	ld.param.u64 	%rd3, [_Z15warpFrameKernelPK6uchar3PS_iiff_param_1];
	ld.param.u32 	%r3, [_Z15warpFrameKernelPK6uchar3PS_iiff_param_2];
	ld.param.u32 	%r5, [_Z15warpFrameKernelPK6uchar3PS_iiff_param_3];
	ld.param.f32 	%f3, [_Z15warpFrameKernelPK6uchar3PS_iiff_param_4];
	ld.param.f32 	%f4, [_Z15warpFrameKernelPK6uchar3PS_iiff_param_5];
	cvta.to.global.u64 	%rd1, %rd3;
	mov.u32 	%r6, %ctaid.x;
	mov.u32 	%r7, %ntid.x;
	mov.u32 	%r8, %tid.x;
	mad.lo.s32 	%r1, %r6, %r7, %r8;
	mov.u32 	%r9, %ctaid.y;
	mov.u32 	%r10, %ntid.y;
	mov.u32 	%r11, %tid.y;
	mad.lo.s32 	%r12, %r9, %r10, %r11;
	setp.ge.s32 	%p1, %r1, %r3;
	setp.ge.s32 	%p2, %r12, %r5;
	or.pred  	%p3, %p1, %p2;
	@%p3 bra 	$L__BB0_5;
	cvt.rn.f32.s32 	%f5, %r1;
	add.f32 	%f6, %f3, %f5;
	cvt.rn.f32.u32 	%f7, %r12;
	add.f32 	%f2, %f4, %f7;
	setp.ltu.f32 	%p4, %f6, 0f00000000;
	add.s32 	%r13, %r3, -1;
	cvt.rn.f32.s32 	%f8, %r13;
	setp.geu.f32 	%p5, %f6, %f8;
	setp.ltu.f32 	%p6, %f2, 0f00000000;
	or.pred  	%p7, %p4, %p6;
	or.pred  	%p8, %p7, %p5;
	@%p8 bra 	$L__BB0_4;
	add.s32 	%r14, %r5, -1;
	cvt.rn.f32.u32 	%f10, %r14;
	setp.geu.f32 	%p9, %f2, %f10;
	@%p9 bra 	$L__BB0_4;
	cvt.rmi.f32.f32 	%f11, %f6;
	cvt.rzi.s32.f32 	%r16, %f11;
	cvt.rmi.f32.f32 	%f12, %f2;
	cvt.rzi.s32.f32 	%r17, %f12;
	cvt.rn.f32.s32 	%f13, %r16;
	sub.f32 	%f14, %f6, %f13;
	cvt.rn.f32.s32 	%f15, %r17;
	sub.f32 	%f16, %f2, %f15;
	mad.lo.s32 	%r18, %r17, %r3, %r16;
	cvta.to.global.u64 	%rd6, %rd2;
	mul.wide.s32 	%rd7, %r18, 3;
	add.s64 	%rd8, %rd6, %rd7;
	ld.global.u8 	%rs2, [%rd8];
	ld.global.u8 	%rs3, [%rd8+1];
	ld.global.u8 	%rs4, [%rd8+2];
	ld.global.u8 	%rs5, [%rd8+3];
	ld.global.u8 	%rs6, [%rd8+4];
	ld.global.u8 	%rs7, [%rd8+5];
	mul.wide.s32 	%rd9, %r3, 3;
	add.s64 	%rd10, %rd8, %rd9;
	ld.global.u8 	%rs8, [%rd10];
	ld.global.u8 	%rs9, [%rd10+1];
	ld.global.u8 	%rs10, [%rd10+2];
	ld.global.u8 	%rs11, [%rd10+3];
	ld.global.u8 	%rs12, [%rd10+4];
	ld.global.u8 	%rs13, [%rd10+5];
	mov.f32 	%f17, 0f3F800000;
	sub.f32 	%f18, %f17, %f14;
	sub.f32 	%f19, %f17, %f16;
	mul.f32 	%f20, %f18, %f19;
	cvt.rn.f32.u16 	%f21, %rs2;
	mul.f32 	%f22, %f14, %f19;
	cvt.rn.f32.u16 	%f23, %rs5;
	mul.f32 	%f24, %f22, %f23;
	fma.rn.f32 	%f25, %f20, %f21, %f24;
	mul.f32 	%f26, %f18, %f16;
	cvt.rn.f32.u16 	%f27, %rs8;
	fma.rn.f32 	%f28, %f26, %f27, %f25;
	mul.f32 	%f29, %f14, %f16;
	cvt.rn.f32.u16 	%f30, %rs11;
	fma.rn.f32 	%f31, %f29, %f30, %f28;
	cvt.rzi.u32.f32 	%r19, %f31;
	cvt.rn.f32.u16 	%f32, %rs3;
	cvt.rn.f32.u16 	%f33, %rs6;
	mul.f32 	%f34, %f22, %f33;
	fma.rn.f32 	%f35, %f20, %f32, %f34;
	cvt.rn.f32.u16 	%f36, %rs9;
	fma.rn.f32 	%f37, %f26, %f36, %f35;
	cvt.rn.f32.u16 	%f38, %rs12;
	fma.rn.f32 	%f39, %f29, %f38, %f37;
	cvt.rzi.u32.f32 	%r20, %f39;
	cvt.rn.f32.u16 	%f40, %rs4;
	cvt.rn.f32.u16 	%f41, %rs7;
	mul.f32 	%f42, %f22, %f41;
	fma.rn.f32 	%f43, %f20, %f40, %f42;
	cvt.rn.f32.u16 	%f44, %rs10;
	fma.rn.f32 	%f45, %f26, %f44, %f43;
	cvt.rn.f32.u16 	%f46, %rs13;
	fma.rn.f32 	%f47, %f29, %f46, %f45;
	cvt.rzi.u32.f32 	%r21, %f47;
	mad.lo.s32 	%r22, %r3, %r12, %r1;
	mul.wide.s32 	%rd11, %r22, 3;
	add.s64 	%rd12, %rd1, %rd11;
	st.global.u8 	[%rd12], %r19;
	st.global.u8 	[%rd12+1], %r20;
	st.global.u8 	[%rd12+2], %r21;
	bra.uni 	$L__BB0_5;
$L__BB0_4:
	mad.lo.s32 	%r15, %r3, %r12, %r1;
	mul.wide.s32 	%rd4, %r15, 3;
	add.s64 	%rd5, %rd1, %rd4;
	mov.b16 	%rs1, 0;
	st.global.u8 	[%rd5], %rs1;
	st.global.u8 	[%rd5+1], %rs1;
	st.global.u8 	[%rd5+2], %rs1;
$L__BB0_5:
	ret;

}


// ===== COMPILED SASS (sm_100) =====

	.target	sm_100

	.elftype	@"ET_EXEC"


//--------------------- .note.nv.tkinfo           --------------------------
	.section	.note.nv.tkinfo,"",@"SHT_NOTE"
	.sectionflags	@"SHF_NOTE_NV_TKINFO"
	.tkinfo
        /*0018*/ 	.word	0x00000002
        /*0030*/ 	.string	""
        /*0030*/ 	.string	"ptxas"
        /*0030*/ 	.string	"Cuda compilation tools, release 13.0, V13.0.88"
        /*0030*/ 	.string	"Build cuda_13.0.r13.0/compiler.36424714_0"
        /*0030*/ 	.string	"-arch sm_100 -m 64 "



//--------------------- .note.nv.cuinfo           --------------------------
	.section	.note.nv.cuinfo,"",@"SHT_NOTE"
	.sectionflags	@"SHF_NOTE_NV_CUINFO"
        /*0018*/ 	.short	0x0002
        /*001a*/ 	.short	0x0064
        /*001c*/ 	.short	0x0082
	.zero		2


//--------------------- .nv.info                  --------------------------
	.section	.nv.info,"",@"SHT_CUDA_INFO"
	.align	4


	//----- nvinfo : EIATTR_REGCOUNT
	.align		4
        /*0000*/ 	.byte	0x04, 0x2f
        /*0002*/ 	.short	(.L_1 - .L_0)
	.align		4
.L_0:
        /*0004*/ 	.word	index@(_Z15warpFrameKernelPK6uchar3PS_iiff)
        /*0008*/ 	.word	0x0000001c


	//----- nvinfo : EIATTR_FRAME_SIZE
	.align		4
.L_1:
        /*000c*/ 	.byte	0x04, 0x11
        /*000e*/ 	.short	(.L_3 - .L_2)
	.align		4
.L_2:
        /*0010*/ 	.word	index@(_Z15warpFrameKernelPK6uchar3PS_iiff)
        /*0014*/ 	.word	0x00000000


	//----- nvinfo : EIATTR_MIN_STACK_SIZE
	.align		4
.L_3:
        /*0018*/ 	.byte	0x04, 0x12
        /*001a*/ 	.short	(.L_5 - .L_4)
	.align		4
.L_4:
        /*001c*/ 	.word	index@(_Z15warpFrameKernelPK6uchar3PS_iiff)
        /*0020*/ 	.word	0x00000000
.L_5:


//--------------------- .nv.compat                --------------------------
	.section	.nv.compat,"",@"SHT_CUDA_COMPAT_INFO"
	.align	4
        /*0000*/ 	.byte	0x02, 0x09, 0x00, 0x00, 0x02, 0x02, 0x01, 0x00, 0x02, 0x05, 0x05, 0x00, 0x03, 0x07, 0x01, 0x01
        /*0010*/ 	.byte	0x02, 0x03, 0x00, 0x00, 0x02, 0x06, 0x01, 0x00, 0x04, 0x0b, 0x08, 0x00, 0x09, 0x00, 0x00, 0x00
        /*0020*/ 	.byte	0x00, 0x00, 0x00, 0x00


//--------------------- .nv.info._Z15warpFrameKernelPK6uchar3PS_iiff --------------------------
	.section	.nv.info._Z15warpFrameKernelPK6uchar3PS_iiff,"",@"SHT_CUDA_INFO"
	.sectionflags	@""
	.align	4


	//----- nvinfo : EIATTR_CUDA_API_VERSION
	.align		4
        /*0000*/ 	.byte	0x04, 0x37
        /*0002*/ 	.short	(.L_7 - .L_6)
.L_6:
        /*0004*/ 	.word	0x00000082


	//----- nvinfo : EIATTR_KPARAM_INFO
	.align		4
.L_7:
        /*0008*/ 	.byte	0x04, 0x17
        /*000a*/ 	.short	(.L_9 - .L_8)
.L_8:
        /*000c*/ 	.word	0x00000000
        /*0010*/ 	.short	0x0005
        /*0012*/ 	.short	0x001c
        /*0014*/ 	.byte	0x00, 0xf0, 0x11, 0x00


	//----- nvinfo : EIATTR_KPARAM_INFO
	.align		4
.L_9:
        /*0018*/ 	.byte	0x04, 0x17
        /*001a*/ 	.short	(.L_11 - .L_10)
.L_10:
        /*001c*/ 	.word	0x00000000
        /*0020*/ 	.short	0x0004
        /*0022*/ 	.short	0x0018
        /*0024*/ 	.byte	0x00, 0xf0, 0x11, 0x00


	//----- nvinfo : EIATTR_KPARAM_INFO
	.align		4
.L_11:
        /*0028*/ 	.byte	0x04, 0x17
        /*002a*/ 	.short	(.L_13 - .L_12)
.L_12:
        /*002c*/ 	.word	0x00000000
        /*0030*/ 	.short	0x0003
        /*0032*/ 	.short	0x0014
        /*0034*/ 	.byte	0x00, 0xf0, 0x11, 0x00


	//----- nvinfo : EIATTR_KPARAM_INFO
	.align		4
.L_13:
        /*0038*/ 	.byte	0x04, 0x17
        /*003a*/ 	.short	(.L_15 - .L_14)
.L_14:
        /*003c*/ 	.word	0x00000000
        /*0040*/ 	.short	0x0002
        /*0042*/ 	.short	0x0010
        /*0044*/ 	.byte	0x00, 0xf0, 0x11, 0x00


	//----- nvinfo : EIATTR_KPARAM_INFO
	.align		4
.L_15:
        /*0048*/ 	.byte	0x04, 0x17
        /*004a*/ 	.short	(.L_17 - .L_16)
.L_16:
        /*004c*/ 	.word	0x00000000
        /*0050*/ 	.short	0x0001
        /*0052*/ 	.short	0x0008
        /*0054*/ 	.byte	0x00, 0xf5, 0x21, 0x00


	//----- nvinfo : EIATTR_KPARAM_INFO
	.align		4
.L_17:
        /*0058*/ 	.byte	0x04, 0x17
        /*005a*/ 	.short	(.L_19 - .L_18)
.L_18:
        /*005c*/ 	.word	0x00000000
        /*0060*/ 	.short	0x0000
        /*0062*/ 	.short	0x0000
        /*0064*/ 	.byte	0x00, 0xf5, 0x21, 0x00


	//----- nvinfo : EIATTR_SPARSE_MMA_MASK
	.align		4
.L_19:
        /*0068*/ 	.byte	0x03, 0x50
        /*006a*/ 	.short	0x0000


	//----- nvinfo : EIATTR_MAXREG_COUNT
	.align		4
        /*006c*/ 	.byte	0x03, 0x1b
        /*006e*/ 	.short	0x00ff


	//----- nvinfo : EIATTR_MERCURY_ISA_VERSION
	.align		4
        /*0070*/ 	.byte	0x03, 0x5f
        /*0072*/ 	.short	0x0101


	//----- nvinfo : EIATTR_VRC_CTA_INIT_COUNT
	.align		4
        /*0074*/ 	.byte	0x02, 0x4a
	.zero		1
	.zero		1


	//----- nvinfo : EIATTR_EXIT_INSTR_OFFSETS
	.align		4
        /*0078*/ 	.byte	0x04, 0x1c
        /*007a*/ 	.short	(.L_21 - .L_20)


	//   ....[0]....
.L_20:
        /*007c*/ 	.word	0x000000c0


	//   ....[1]....
        /*0080*/ 	.word	0x00000590


	//   ....[2]....
        /*0084*/ 	.word	0x00000600


	//----- nvinfo : EIATTR_CRS_STACK_SIZE
	.align		4
.L_21:
        /*0088*/ 	.byte	0x04, 0x1e
        /*008a*/ 	.short	(.L_23 - .L_22)
.L_22:
        /*008c*/ 	.word	0x00000000


	//----- nvinfo : EIATTR_CBANK_PARAM_SIZE
	.align		4
.L_23:
        /*0090*/ 	.byte	0x03, 0x19
        /*0092*/ 	.short	0x0020


	//----- nvinfo : EIATTR_PARAM_CBANK
	.align		4
        /*0094*/ 	.byte	0x04, 0x0a
        /*0096*/ 	.short	(.L_25 - .L_24)
	.align		4
.L_24:
        /*0098*/ 	.word	index@(.nv.constant0._Z15warpFrameKernelPK6uchar3PS_iiff)
        /*009c*/ 	.short	0x0380
        /*009e*/ 	.short	0x0020


	//----- nvinfo : EIATTR_SW_WAR
	.align		4
.L_25:
        /*00a0*/ 	.byte	0x04, 0x36
        /*00a2*/ 	.short	(.L_27 - .L_26)
.L_26:
        /*00a4*/ 	.word	0x00000008
.L_27:


//--------------------- .nv.callgraph             --------------------------
	.section	.nv.callgraph,"",@"SHT_CUDA_CALLGRAPH"
	.align	4
	.sectionentsize	8
	.align		4
        /*0000*/ 	.word	0x00000000
	.align		4
        /*0004*/ 	.word	0xffffffff
	.align		4
        /*0008*/ 	.word	0x00000000
	.align		4
        /*000c*/ 	.word	0xfffffffe
	.align		4
        /*0010*/ 	.word	0x00000000
	.align		4
        /*0014*/ 	.word	0xfffffffd
	.align		4
        /*0018*/ 	.word	0x00000000
	.align		4
        /*001c*/ 	.word	0xfffffffc


//--------------------- .text._Z15warpFrameKernelPK6uchar3PS_iiff --------------------------
	.section	.text._Z15warpFrameKernelPK6uchar3PS_iiff,"ax",@progbits
	.align	128
        .global         _Z15warpFrameKernelPK6uchar3PS_iiff
        .type           _Z15warpFrameKernelPK6uchar3PS_iiff,@function
        .size           _Z15warpFrameKernelPK6uchar3PS_iiff,(.L_x_2 - _Z15warpFrameKernelPK6uchar3PS_iiff)
        .other          _Z15warpFrameKernelPK6uchar3PS_iiff,@"STO_CUDA_ENTRY STV_DEFAULT"
_Z15warpFrameKernelPK6uchar3PS_iiff:
.text._Z15warpFrameKernelPK6uchar3PS_iiff:
[----:B------:R-:W-:Y:S01]  /*0000*/  LDC R1, c[0x0][0x37c] ;  /* 0x0000df00ff017b82 */ /* 0x000fe20000000800 */
[----:B------:R-:W0:Y:S07]  /*0010*/  S2R R5, SR_TID.Y ;  /* 0x0000000000057919 */ /* 0x000e2e0000002200 */
[----:B------:R-:W1:Y:S01]  /*0020*/  LDC R9, c[0x0][0x360] ;  /* 0x0000d800ff097b82 */ /* 0x000e620000000800 */
[----:B------:R-:W1:Y:S07]  /*0030*/  S2R R4, SR_TID.X ;  /* 0x0000000000047919 */ /* 0x000e6e0000002100 */
[----:B------:R-:W0:Y:S08]  /*0040*/  S2UR UR5, SR_CTAID.Y ;  /* 0x00000000000579c3 */ /* 0x000e300000002600 */
[----:B------:R-:W0:Y:S08]  /*0050*/  LDC R0, c[0x0][0x364] ;  /* 0x0000d900ff007b82 */ /* 0x000e300000000800 */
[----:B------:R-:W1:Y:S08]  /*0060*/  S2UR UR4, SR_CTAID.X ;  /* 0x00000000000479c3 */ /* 0x000e700000002500 */
[----:B------:R-:W2:Y:S01]  /*0070*/  LDC.64 R2, c[0x0][0x390] ;  /* 0x0000e400ff027b82 */ /* 0x000ea20000000a00 */
[----:B0-----:R-:W-:-:S02]  /*0080*/  IMAD R0, R0, UR5, R5 ;  /* 0x0000000500007c24 */ /* 0x001fc4000f8e0205 */
[----:B-1----:R-:W-:-:S03]  /*0090*/  IMAD R9, R9, UR4, R4 ;  /* 0x0000000409097c24 */ /* 0x002fc6000f8e0204 */
[----:B--2---:R-:W-:-:S04]  /*00a0*/  ISETP.GE.AND P0, PT, R0, R3, PT ;  /* 0x000000030000720c */ /* 0x004fc80003f06270 */
[----:B------:R-:W-:-:S13]  /*00b0*/  ISETP.GE.OR P0, PT, R9, R2, P0 ;  /* 0x000000020900720c */ /* 0x000fda0000706670 */
[----:B------:R-:W-:Y:S05]  /*00c0*/  @P0 EXIT ;  /* 0x000000000000094d */ /* 0x000fea0003800000 */
[----:B------:R-:W0:Y:S01]  /*00d0*/  LDCU.64 UR4, c[0x0][0x398] ;  /* 0x00007300ff0477ac */ /* 0x000e220008000a00 */
[----:B------:R-:W-:Y:S02]  /*00e0*/  I2FP.F32.U32 R10, R0 ;  /* 0x00000000000a7245 */ /* 0x000fe40000201000 */
[----:B------:R-:W-:Y:S02]  /*00f0*/  I2FP.F32.S32 R8, R9 ;  /* 0x0000000900087245 */ /* 0x000fe40000201400 */
[----:B------:R-:W-:Y:S02]  /*0100*/  IADD3 R4, PT, PT, R2, -0x1, RZ ;  /* 0xffffffff02047810 */ /* 0x000fe40007ffe0ff */
[----:B------:R-:W-:Y:S02]  /*0110*/  IADD3 R5, PT, PT, R3, -0x1, RZ ;  /* 0xffffffff03057810 */ /* 0x000fe40007ffe0ff */
[----:B------:R-:W-:Y:S02]  /*0120*/  I2FP.F32.S32 R3, R4 ;  /* 0x0000000400037245 */ /* 0x000fe40000201400 */
[----:B------:R-:W-:Y:S01]  /*0130*/  I2FP.F32.U32 R5, R5 ;  /* 0x0000000500057245 */ /* 0x000fe20000201000 */
[----:B0-----:R-:W-:Y:S01]  /*0140*/  FADD R10, R10, UR5 ;  /* 0x000000050a0a7e21 */ /* 0x001fe20008000000 */
[----:B------:R-:W-:Y:S01]  /*0150*/  FADD R8, R8, UR4 ;  /* 0x0000000408087e21 */ /* 0x000fe20008000000 */
[----:B------:R-:W0:Y:S03]  /*0160*/  LDCU.64 UR4, c[0x0][0x358] ;  /* 0x00006b00ff0477ac */ /* 0x000e260008000a00 */
[----:B------:R-:W-:-:S04]  /*0170*/  FSETP.GE.AND P0, PT, R10, RZ, PT ;  /* 0x000000ff0a00720b */ /* 0x000fc80003f06000 */
[----:B------:R-:W-:-:S04]  /*0180*/  FSETP.LTU.OR P0, PT, R8, RZ, !P0 ;  /* 0x000000ff0800720b */ /* 0x000fc80004709400 */
[----:B------:R-:W-:-:S04]  /*0190*/  FSETP.GEU.OR P0, PT, R8, R3, P0 ;  /* 0x000000030800720b */ /* 0x000fc8000070e400 */
[----:B------:R-:W-:-:S13]  /*01a0*/  FSETP.GEU.OR P0, PT, R10, R5, P0 ;  /* 0x000000050a00720b */ /* 0x000fda000070e400 */
[----:B0-----:R-:W-:Y:S05]  /*01b0*/  @P0 BRA `(.L_x_0) ;  /* 0x0000000000f80947 */ /* 0x001fea0003800000 */
[----:B------:R-:W0:Y:S01]  /*01c0*/  LDC.64 R6, c[0x0][0x380] ;  /* 0x0000e000ff067b82 */ /* 0x000e220000000a00 */
[----:B------:R-:W-:Y:S08]  /*01d0*/  F2I.FLOOR.NTZ R23, R8 ;  /* 0x0000000800177305 */ /* 0x000ff00000207100 */
[----:B------:R-:W1:Y:S02]  /*01e0*/  F2I.FLOOR.NTZ R22, R10 ;  /* 0x0000000a00167305 */ /* 0x000e640000207100 */
[----:B-1----:R-:W-:-:S04]  /*01f0*/  IMAD R3, R22, R2, R23 ;  /* 0x0000000216037224 */ /* 0x002fc800078e0217 */
[----:B0-----:R-:W-:-:S05]  /*0200*/  IMAD.WIDE R6, R3, 0x3, R6 ;  /* 0x0000000303067825 */ /* 0x001fca00078e0206 */
[----:B------:R-:W2:Y:S01]  /*0210*/  LDG.E.U8 R21, desc[UR4][R6.64+0x3] ;  /* 0x0000030406157981 */ /* 0x000ea2000c1e1100 */
[----:B------:R-:W-:-:S03]  /*0220*/  IMAD.WIDE R4, R2, 0x3, R6 ;  /* 0x0000000302047825 */ /* 0x000fc600078e0206 */
[----:B------:R-:W3:Y:S04]  /*0230*/  LDG.E.U8 R20, desc[UR4][R6.64+0x4] ;  /* 0x0000040406147981 */ /* 0x000ee8000c1e1100 */
[----:B------:R-:W4:Y:S04]  /*0240*/  LDG.E.U8 R3, desc[UR4][R6.64+0x5] ;  /* 0x0000050406037981 */ /* 0x000f28000c1e1100 */
[----:B------:R-:W5:Y:S04]  /*0250*/  LDG.E.U8 R17, desc[UR4][R6.64] ;  /* 0x0000000406117981 */ /* 0x000f68000c1e1100 */
[----:B------:R-:W5:Y:S04]  /*0260*/  LDG.E.U8 R16, desc[UR4][R6.64+0x1] ;  /* 0x0000010406107981 */ /* 0x000f68000c1e1100 */
[----:B------:R0:W5:Y:S04]  /*0270*/  LDG.E.U8 R19, desc[UR4][R6.64+0x2] ;  /* 0x0000020406137981 */ /* 0x000168000c1e1100 */
[----:B------:R-:W5:Y:S04]  /*0280*/  LDG.E.U8 R14, desc[UR4][R4.64] ;  /* 0x00000004040e7981 */ /* 0x000f68000c1e1100 */
[----:B------:R-:W5:Y:S04]  /*0290*/  LDG.E.U8 R12, desc[UR4][R4.64+0x1] ;  /* 0x00000104040c7981 */ /* 0x000f68000c1e1100 */
[----:B------:R-:W5:Y:S04]  /*02a0*/  LDG.E.U8 R13, desc[UR4][R4.64+0x2] ;  /* 0x00000204040d7981 */ /* 0x000f68000c1e1100 */
[----:B------:R-:W5:Y:S04]  /*02b0*/  LDG.E.U8 R15, desc[UR4][R4.64+0x3] ;  /* 0x00000304040f7981 */ /* 0x000f68000c1e1100 */
[----:B------:R-:W5:Y:S04]  /*02c0*/  LDG.E.U8 R11, desc[UR4][R4.64+0x4] ;  /* 0x00000404040b7981 */ /* 0x000f68000c1e1100 */
[----:B------:R1:W5:Y:S01]  /*02d0*/  LDG.E.U8 R18, desc[UR4][R4.64+0x5] ;  /* 0x0000050404127981 */ /* 0x000362000c1e1100 */
[----:B------:R-:W-:-:S02]  /*02e0*/  I2FP.F32.S32 R25, R22 ;  /* 0x0000001600197245 */ /* 0x000fc40000201400 */
[----:B------:R-:W-:-:S03]  /*02f0*/  I2FP.F32.S32 R23, R23 ;  /* 0x0000001700177245 */ /* 0x000fc60000201400 */
[----:B------:R-:W-:Y:S02]  /*0300*/  FADD R10, R10, -R25 ;  /* 0x800000190a0a7221 */ /* 0x000fe40000000000 */
[----:B------:R-:W-:Y:S02]  /*0310*/  FADD R23, R8, -R23 ;  /* 0x8000001708177221 */ /* 0x000fe40000000000 */
[C---:B------:R-:W-:Y:S02]  /*0320*/  FADD R22, -R10.reuse, 1 ;  /* 0x3f8000000a167421 */ /* 0x040fe40000000100 */
[C---:B------:R-:W-:Y:S02]  /*0330*/  FADD R25, -R23.reuse, 1 ;  /* 0x3f80000017197421 */ /* 0x040fe40000000100 */
[-C--:B0-----:R-:W-:Y:S02]  /*0340*/  FMUL R6, R23, R22.reuse ;  /* 0x0000001617067220 */ /* 0x081fe40000400000 */
[----:B-1----:R-:W-:Y:S01]  /*0350*/  FMUL R4, R25, R22 ;  /* 0x0000001619047220 */ /* 0x002fe20000400000 */
[----:B------:R-:W-:Y:S01]  /*0360*/  FMUL R8, R23, R10 ;  /* 0x0000000a17087220 */ /* 0x000fe20000400000 */
[----:B------:R-:W-:Y:S01]  /*0370*/  FMUL R10, R10, R25 ;  /* 0x000000190a0a7220 */ /* 0x000fe20000400000 */
[----:B------:R-:W-:Y:S01]  /*0380*/  IMAD R9, R0, R2, R9 ;  /* 0x0000000200097224 */ /* 0x000fe200078e0209 */
[----:B--2---:R-:W-:-:S02]  /*0390*/  I2FP.F32.U32 R21, R21 ;  /* 0x0000001500157245 */ /* 0x004fc40000201000 */
[----:B---3--:R-:W-:Y:S02]  /*03a0*/  I2FP.F32.U32 R7, R20 ;  /* 0x0000001400077245 */ /* 0x008fe40000201000 */
[----:B----4-:R-:W-:Y:S01]  /*03b0*/  I2FP.F32.U32 R3, R3 ;  /* 0x0000000300037245 */ /* 0x010fe20000201000 */
[----:B------:R-:W-:Y:S01]  /*03c0*/  FMUL R21, R6, R21 ;  /* 0x0000001506157220 */ /* 0x000fe20000400000 */
[----:B-----5:R-:W-:-:S03]  /*03d0*/  I2FP.F32.U32 R17, R17 ;  /* 0x0000001100117245 */ /* 0x020fc60000201000 */
[C---:B------:R-:W-:Y:S01]  /*03e0*/  FMUL R3, R6.reuse, R3 ;  /* 0x0000000306037220 */ /* 0x040fe20000400000 */
[----:B------:R-:W-:Y:S01]  /*03f0*/  I2FP.F32.U32 R5, R16 ;  /* 0x0000001000057245 */ /* 0x000fe20000201000 */
[----:B------:R-:W-:Y:S01]  /*0400*/  FMUL R16, R6, R7 ;  /* 0x0000000706107220 */ /* 0x000fe20000400000 */
[----:B------:R-:W-:Y:S01]  /*0410*/  I2FP.F32.U32 R19, R19 ;  /* 0x0000001300137245 */ /* 0x000fe20000201000 */
[C---:B------:R-:W-:Y:S02]  /*0420*/  FFMA R17, R4.reuse, R17, R21 ;  /* 0x0000001104117223 */ /* 0x040fe40000000015 */
[C---:B------:R-:W-:Y:S01]  /*0430*/  FFMA R5, R4.reuse, R5, R16 ;  /* 0x0000000504057223 */ /* 0x040fe20000000010 */
[----:B------:R-:W0:Y:S01]  /*0440*/  LDC.64 R6, c[0x0][0x388] ;  /* 0x0000e200ff067b82 */ /* 0x000e220000000a00 */
[----:B------:R-:W-:Y:S01]  /*0450*/  I2FP.F32.U32 R14, R14 ;  /* 0x0000000e000e7245 */ /* 0x000fe20000201000 */
[----:B------:R-:W-:Y:S01]  /*0460*/  FFMA R3, R4, R19, R3 ;  /* 0x0000001304037223 */ /* 0x000fe20000000003 */
[----:B------:R-:W-:-:S02]  /*0470*/  I2FP.F32.U32 R12, R12 ;  /* 0x0000000c000c7245 */ /* 0x000fc40000201000 */
[----:B------:R-:W-:Y:S01]  /*0480*/  I2FP.F32.U32 R13, R13 ;  /* 0x0000000d000d7245 */ /* 0x000fe20000201000 */
[C---:B------:R-:W-:Y:S02]  /*0490*/  FFMA R17, R10.reuse, R14, R17 ;  /* 0x0000000e0a117223 */ /* 0x040fe40000000011 */
[C---:B------:R-:W-:Y:S01]  /*04a0*/  FFMA R5, R10.reuse, R12, R5 ;  /* 0x0000000c0a057223 */ /* 0x040fe20000000005 */
[----:B------:R-:W-:Y:S01]  /*04b0*/  I2FP.F32.U32 R15, R15 ;  /* 0x0000000f000f7245 */ /* 0x000fe20000201000 */
[----:B------:R-:W-:Y:S01]  /*04c0*/  FFMA R3, R10, R13, R3 ;  /* 0x0000000d0a037223 */ /* 0x000fe20000000003 */
[----:B------:R-:W-:Y:S02]  /*04d0*/  I2FP.F32.U32 R11, R11 ;  /* 0x0000000b000b7245 */ /* 0x000fe40000201000 */
[----:B------:R-:W-:Y:S01]  /*04e0*/  I2FP.F32.U32 R18, R18 ;  /* 0x0000001200127245 */ /* 0x000fe20000201000 */
[C---:B------:R-:W-:Y:S02]  /*04f0*/  FFMA R15, R8.reuse, R15, R17 ;  /* 0x0000000f080f7223 */ /* 0x040fe40000000011 */
[----:B------:R-:W-:-:S02]  /*0500*/  FFMA R5, R8, R11, R5 ;  /* 0x0000000b08057223 */ /* 0x000fc40000000005 */
[----:B------:R-:W-:Y:S02]  /*0510*/  FFMA R3, R8, R18, R3 ;  /* 0x0000001208037223 */ /* 0x000fe40000000003 */
[----:B------:R-:W1:Y:S08]  /*0520*/  F2I.U32.TRUNC.NTZ R15, R15 ;  /* 0x0000000f000f7305 */ /* 0x000e70000020f000 */
[----:B------:R-:W2:Y:S08]  /*0530*/  F2I.U32.TRUNC.NTZ R5, R5 ;  /* 0x0000000500057305 */ /* 0x000eb0000020f000 */
[----:B------:R-:W3:Y:S01]  /*0540*/  F2I.U32.TRUNC.NTZ R3, R3 ;  /* 0x0000000300037305 */ /* 0x000ee2000020f000 */
[----:B0-----:R-:W-:-:S05]  /*0550*/  IMAD.WIDE R6, R9, 0x3, R6 ;  /* 0x0000000309067825 */ /* 0x001fca00078e0206 */
[----:B-1----:R-:W-:Y:S04]  /*0560*/  STG.E.U8 desc[UR4][R6.64], R15 ;  /* 0x0000000f06007986 */ /* 0x002fe8000c101104 */
[----:B--2---:R-:W-:Y:S04]  /*0570*/  STG.E.U8 desc[UR4][R6.64+0x1], R5 ;  /* 0x0000010506007986 */ /* 0x004fe8000c101104 */
[----:B---3--:R-:W-:Y:S01]  /*0580*/  STG.E.U8 desc[UR4][R6.64+0x2], R3 ;  /* 0x0000020306007986 */ /* 0x008fe2000c101104 */
[----:B------:R-:W-:Y:S05]  /*0590*/  EXIT ;  /* 0x000000000000794d */ /* 0x000fea0003800000 */
.L_x_0:
[----:B------:R-:W0:Y:S01]  /*05a0*/  LDC.64 R4, c[0x0][0x388] ;  /* 0x0000e200ff047b82 */ /* 0x000e220000000a00 */
[----:B------:R-:W-:-:S04]  /*05b0*/  IMAD R9, R0, R2, R9 ;  /* 0x0000000200097224 */ /* 0x000fc800078e0209 */
[----:B0-----:R-:W-:-:S05]  /*05c0*/  IMAD.WIDE R4, R9, 0x3, R4 ;  /* 0x0000000309047825 */ /* 0x001fca00078e0204 */
[----:B------:R-:W-:Y:S04]  /*05d0*/  STG.E.U8 desc[UR4][R4.64], RZ ;  /* 0x000000ff04007986 */ /* 0x000fe8000c101104 */
[----:B------:R-:W-:Y:S04]  /*05e0*/  STG.E.U8 desc[UR4][R4.64+0x1], RZ ;  /* 0x000001ff04007986 */ /* 0x000fe8000c101104 */
[----:B------:R-:W-:Y:S01]  /*05f0*/  STG.E.U8 desc[UR4][R4.64+0x2], RZ ;  /* 0x000002ff04007986 */ /* 0x000fe2000c101104 */
[----:B------:R-:W-:Y:S05]  /*0600*/  EXIT ;  /* 0x000000000000794d */ /* 0x000fea0003800000 */
.L_x_1:
[----:B------:R-:W-:-:S00]  /*0610*/  BRA `(.L_x_1) ;  /* 0xfffffffc00fc7947 */ /* 0x000fc0000383ffff */
[----:B------:R-:W-:-:S00]  /*0620*/  NOP ;  /* 0x0000000000007918 */ /* 0x000fc00000000000 */
        /* <DEDUP_REMOVED lines=13> */
.L_x_2:


//--------------------- .nv.shared.reserved.0     --------------------------
	.section	.nv.shared.reserved.0,"aw",@nobits
	.weak		__nv_reservedSMEM_offset_0_alias
	.size		__nv_reservedSMEM_offset_0_alias, 0, 64
	.other		__nv_reservedSMEM_offset_0_alias,@"STO_CUDA_RESERVED_SHARED STV_DEFAULT"
__nv_reservedSMEM_offset_0_alias:
	.zero		0
	.zero		64


//--------------------- .nv.constant0._Z15warpFrameKernelPK6uchar3PS_iiff --------------------------
	.section	.nv.constant0._Z15warpFrameKernelPK6uchar3PS_iiff,"a",@progbits
	.sectionflags	@""
	.align	4
.nv.constant0._Z15warpFrameKernelPK6uchar3PS_iiff:
	.zero		928


//--------------------- SYMBOLS --------------------------

	.type		.nv.reservedSmem.offset0,@object
	.size		.nv.reservedSmem.offset0,0x4
